//
// Generated by NVIDIA NVVM Compiler
//
// Compiler Build ID: CL-36424714
// Cuda compilation tools, release 13.0, V13.0.88
// Based on NVVM 20.0.0
//

.version 9.0
.target sm_100
.address_size 64

	// .globl	_Z24MatrixMulKernelDataReusePfS_S_iiii
.extern .shared .align 16 .b8 shared_memory[];

.visible .entry _Z24MatrixMulKernelDataReusePfS_S_iiii(
	.param .u64 .ptr .align 1 _Z24MatrixMulKernelDataReusePfS_S_iiii_param_0,
	.param .u64 .ptr .align 1 _Z24MatrixMulKernelDataReusePfS_S_iiii_param_1,
	.param .u64 .ptr .align 1 _Z24MatrixMulKernelDataReusePfS_S_iiii_param_2,
	.param .u32 _Z24MatrixMulKernelDataReusePfS_S_iiii_param_3,
	.param .u32 _Z24MatrixMulKernelDataReusePfS_S_iiii_param_4,
	.param .u32 _Z24MatrixMulKernelDataReusePfS_S_iiii_param_5,
	.param .u32 _Z24MatrixMulKernelDataReusePfS_S_iiii_param_6
)
{
	.reg .pred 	%p<25>;
	.reg .b32 	%r<164>;
	.reg .b32 	%f<78>;
	.reg .b64 	%rd<43>;

	ld.param.u64 	%rd12, [_Z24MatrixMulKernelDataReusePfS_S_iiii_param_0];
	ld.param.u64 	%rd13, [_Z24MatrixMulKernelDataReusePfS_S_iiii_param_1];
	ld.param.u64 	%rd11, [_Z24MatrixMulKernelDataReusePfS_S_iiii_param_2];
	ld.param.u32 	%r56, [_Z24MatrixMulKernelDataReusePfS_S_iiii_param_3];
	ld.param.u32 	%r57, [_Z24MatrixMulKernelDataReusePfS_S_iiii_param_4];
	ld.param.u32 	%r58, [_Z24MatrixMulKernelDataReusePfS_S_iiii_param_5];
	ld.param.u32 	%r59, [_Z24MatrixMulKernelDataReusePfS_S_iiii_param_6];
	cvta.to.global.u64 	%rd1, %rd12;
	cvta.to.global.u64 	%rd2, %rd13;
	mov.u32 	%r1, %ntid.x;
	mov.u32 	%r2, %ntid.y;
	mul.lo.s32 	%r3, %r1, %r2;
	mov.u32 	%r4, %tid.y;
	mov.u32 	%r5, %tid.x;
	mad.lo.s32 	%r157, %r1, %r4, %r5;
	mul.lo.s32 	%r7, %r57, %r56;
	setp.ge.s32 	%p1, %r157, %r7;
	@%p1 bra 	$L__BB0_5;
	add.s32 	%r60, %r157, %r3;
	max.u32 	%r61, %r7, %r60;
	setp.lt.u32 	%p2, %r60, %r7;
	selp.u32 	%r62, 1, 0, %p2;
	add.s32 	%r63, %r60, %r62;
	sub.s32 	%r64, %r61, %r63;
	div.u32 	%r65, %r64, %r3;
	add.s32 	%r8, %r65, %r62;
	and.b32  	%r66, %r8, 3;
	setp.eq.s32 	%p3, %r66, 3;
	mov.u32 	%r156, %r157;
	@%p3 bra 	$L__BB0_4;
	add.s32 	%r67, %r8, 1;
	and.b32  	%r68, %r67, 3;
	shl.b32 	%r69, %r157, 2;
	mov.u32 	%r70, shared_memory;
	add.s32 	%r151, %r70, %r69;
	shl.b32 	%r10, %r3, 2;
	mul.wide.u32 	%rd14, %r4, %r1;
	cvt.u64.u32 	%rd15, %r5;
	add.s64 	%rd16, %rd14, %rd15;
	shl.b64 	%rd17, %rd16, 2;
	add.s64 	%rd41, %rd1, %rd17;
	mul.wide.u32 	%rd4, %r3, 4;
	neg.s32 	%r150, %r68;
	mad.lo.s32 	%r71, %r2, %r68, %r4;
	mad.lo.s32 	%r156, %r1, %r71, %r5;
$L__BB0_3:
	.pragma "nounroll";
	ld.global.f32 	%f13, [%rd41];
	st.shared.f32 	[%r151], %f13;
	add.s32 	%r151, %r151, %r10;
	add.s64 	%rd41, %rd41, %rd4;
	add.s32 	%r150, %r150, 1;
	setp.ne.s32 	%p4, %r150, 0;
	@%p4 bra 	$L__BB0_3;
$L__BB0_4:
	setp.lt.u32 	%p5, %r8, 3;
	@%p5 bra 	$L__BB0_5;
	bra.uni 	$L__BB0_26;
$L__BB0_5:
	mul.lo.s32 	%r18, %r59, %r58;
	setp.ge.s32 	%p7, %r157, %r18;
	@%p7 bra 	$L__BB0_11;
	add.s32 	%r82, %r157, %r3;
	max.u32 	%r83, %r18, %r82;
	setp.lt.u32 	%p8, %r82, %r18;
	selp.u32 	%r84, 1, 0, %p8;
	add.s32 	%r85, %r82, %r84;
	sub.s32 	%r86, %r83, %r85;
	div.u32 	%r87, %r86, %r3;
	add.s32 	%r19, %r87, %r84;
	and.b32  	%r88, %r19, 3;
	setp.eq.s32 	%p9, %r88, 3;
	@%p9 bra 	$L__BB0_9;
	add.s32 	%r89, %r19, 1;
	and.b32  	%r90, %r89, 3;
	add.s32 	%r91, %r157, %r7;
	shl.b32 	%r92, %r91, 2;
	mov.u32 	%r93, shared_memory;
	add.s32 	%r154, %r93, %r92;
	shl.b32 	%r21, %r3, 2;
	mul.wide.u32 	%rd26, %r4, %r1;
	cvt.u64.u32 	%rd27, %r5;
	add.s64 	%rd28, %rd26, %rd27;
	shl.b64 	%rd29, %rd28, 2;
	add.s64 	%rd42, %rd2, %rd29;
	mul.wide.u32 	%rd8, %r3, 4;
	neg.s32 	%r153, %r90;
	mad.lo.s32 	%r94, %r2, %r90, %r4;
	mad.lo.s32 	%r157, %r1, %r94, %r5;
$L__BB0_8:
	.pragma "nounroll";
	ld.global.f32 	%f18, [%rd42];
	st.shared.f32 	[%r154], %f18;
	add.s32 	%r154, %r154, %r21;
	add.s64 	%rd42, %rd42, %rd8;
	add.s32 	%r153, %r153, 1;
	setp.ne.s32 	%p10, %r153, 0;
	@%p10 bra 	$L__BB0_8;
$L__BB0_9:
	setp.lt.u32 	%p11, %r19, 3;
	@%p11 bra 	$L__BB0_11;
$L__BB0_10:
	mul.wide.u32 	%rd30, %r157, 4;
	add.s64 	%rd31, %rd2, %rd30;
	ld.global.f32 	%f19, [%rd31];
	add.s32 	%r95, %r157, %r7;
	shl.b32 	%r96, %r95, 2;
	mov.u32 	%r97, shared_memory;
	add.s32 	%r98, %r97, %r96;
	st.shared.f32 	[%r98], %f19;
	add.s32 	%r99, %r157, %r3;
	mul.wide.u32 	%rd32, %r99, 4;
	add.s64 	%rd33, %rd2, %rd32;
	ld.global.f32 	%f20, [%rd33];
	shl.b32 	%r100, %r3, 2;
	add.s32 	%r101, %r98, %r100;
	st.shared.f32 	[%r101], %f20;
	add.s32 	%r102, %r99, %r3;
	mul.wide.u32 	%rd34, %r102, 4;
	add.s64 	%rd35, %rd2, %rd34;
	ld.global.f32 	%f21, [%rd35];
	add.s32 	%r103, %r101, %r100;
	st.shared.f32 	[%r103], %f21;
	add.s32 	%r104, %r102, %r3;
	mul.wide.u32 	%rd36, %r104, 4;
	add.s64 	%rd37, %rd2, %rd36;
	ld.global.f32 	%f22, [%rd37];
	add.s32 	%r105, %r103, %r100;
	st.shared.f32 	[%r105], %f22;
	add.s32 	%r157, %r104, %r3;
	setp.lt.s32 	%p12, %r157, %r18;
	@%p12 bra 	$L__BB0_10;
$L__BB0_11:
	mov.u32 	%r106, %ctaid.x;
	mad.lo.s32 	%r33, %r106, %r1, %r5;
	mov.u32 	%r107, %ctaid.y;
	mad.lo.s32 	%r108, %r107, %r2, %r4;
	setp.ge.s32 	%p13, %r33, %r56;
	setp.ge.s32 	%p14, %r108, %r59;
	or.pred  	%p15, %p13, %p14;
	@%p15 bra 	$L__BB0_25;
	setp.lt.s32 	%p16, %r57, 1;
	mov.f32 	%f77, 0f00000000;
	@%p16 bra 	$L__BB0_24;
	mul.lo.s32 	%r35, %r57, %r33;
	add.s32 	%r36, %r7, %r108;
	and.b32  	%r37, %r57, 7;
	setp.lt.u32 	%p17, %r57, 8;
	mov.f32 	%f77, 0f00000000;
	mov.b32 	%r162, 0;
	@%p17 bra 	$L__BB0_16;
	and.b32  	%r162, %r57, 2147483640;
	neg.s32 	%r160, %r162;
	shl.b32 	%r110, %r36, 2;
	mov.u32 	%r111, shared_memory;
	add.s32 	%r159, %r111, %r110;
	shl.b32 	%r41, %r59, 5;
	shl.b32 	%r112, %r35, 2;
	add.s32 	%r113, %r112, %r111;
	add.s32 	%r158, %r113, 16;
	shl.b32 	%r43, %r59, 2;
	mov.f32 	%f77, 0f00000000;
$L__BB0_15:
	.pragma "nounroll";
	ld.shared.f32 	%f27, [%r158+-16];
	ld.shared.f32 	%f28, [%r159];
	fma.rn.f32 	%f29, %f27, %f28, %f77;
	ld.shared.f32 	%f30, [%r158+-12];
	add.s32 	%r114, %r159, %r43;
	ld.shared.f32 	%f31, [%r114];
	fma.rn.f32 	%f32, %f30, %f31, %f29;
	ld.shared.f32 	%f33, [%r158+-8];
	add.s32 	%r115, %r114, %r43;
	ld.shared.f32 	%f34, [%r115];
	fma.rn.f32 	%f35, %f33, %f34, %f32;
	ld.shared.f32 	%f36, [%r158+-4];
	add.s32 	%r116, %r115, %r43;
	ld.shared.f32 	%f37, [%r116];
	fma.rn.f32 	%f38, %f36, %f37, %f35;
	ld.shared.f32 	%f39, [%r158];
	add.s32 	%r117, %r116, %r43;
	ld.shared.f32 	%f40, [%r117];
	fma.rn.f32 	%f41, %f39, %f40, %f38;
	ld.shared.f32 	%f42, [%r158+4];
	add.s32 	%r118, %r117, %r43;
	ld.shared.f32 	%f43, [%r118];
	fma.rn.f32 	%f44, %f42, %f43, %f41;
	ld.shared.f32 	%f45, [%r158+8];
	add.s32 	%r119, %r118, %r43;
	ld.shared.f32 	%f46, [%r119];
	fma.rn.f32 	%f47, %f45, %f46, %f44;
	ld.shared.f32 	%f48, [%r158+12];
	add.s32 	%r120, %r119, %r43;
	ld.shared.f32 	%f49, [%r120];
	fma.rn.f32 	%f77, %f48, %f49, %f47;
	add.s32 	%r160, %r160, 8;
	add.s32 	%r159, %r159, %r41;
	add.s32 	%r158, %r158, 32;
	setp.ne.s32 	%p18, %r160, 0;
	@%p18 bra 	$L__BB0_15;
$L__BB0_16:
	setp.eq.s32 	%p19, %r37, 0;
	@%p19 bra 	$L__BB0_24;
	and.b32  	%r51, %r57, 3;
	setp.lt.u32 	%p20, %r37, 4;
	@%p20 bra 	$L__BB0_19;
	add.s32 	%r121, %r162, %r35;
	shl.b32 	%r122, %r121, 2;
	mov.u32 	%r123, shared_memory;
	add.s32 	%r124, %r123, %r122;
	ld.shared.f32 	%f51, [%r124];
	mad.lo.s32 	%r125, %r162, %r59, %r36;
	shl.b32 	%r126, %r125, 2;
	add.s32 	%r127, %r123, %r126;
	ld.shared.f32 	%f52, [%r127];
	fma.rn.f32 	%f53, %f51, %f52, %f77;
	ld.shared.f32 	%f54, [%r124+4];
	shl.b32 	%r128, %r59, 2;
	add.s32 	%r129, %r127, %r128;
	ld.shared.f32 	%f55, [%r129];
	fma.rn.f32 	%f56, %f54, %f55, %f53;
	ld.shared.f32 	%f57, [%r124+8];
	add.s32 	%r130, %r129, %r128;
	ld.shared.f32 	%f58, [%r130];
	fma.rn.f32 	%f59, %f57, %f58, %f56;
	ld.shared.f32 	%f60, [%r124+12];
	add.s32 	%r131, %r130, %r128;
	ld.shared.f32 	%f61, [%r131];
	fma.rn.f32 	%f77, %f60, %f61, %f59;
	add.s32 	%r162, %r162, 4;
$L__BB0_19:
	setp.eq.s32 	%p21, %r51, 0;
	@%p21 bra 	$L__BB0_24;
	setp.eq.s32 	%p22, %r51, 1;
	@%p22 bra 	$L__BB0_22;
	add.s32 	%r132, %r162, %r35;
	shl.b32 	%r133, %r132, 2;
	mov.u32 	%r134, shared_memory;
	add.s32 	%r135, %r134, %r133;
	ld.shared.f32 	%f63, [%r135];
	mad.lo.s32 	%r136, %r162, %r59, %r36;
	shl.b32 	%r137, %r136, 2;
	add.s32 	%r138, %r134, %r137;
	ld.shared.f32 	%f64, [%r138];
	fma.rn.f32 	%f65, %f63, %f64, %f77;
	ld.shared.f32 	%f66, [%r135+4];
	shl.b32 	%r139, %r59, 2;
	add.s32 	%r140, %r138, %r139;
	ld.shared.f32 	%f67, [%r140];
	fma.rn.f32 	%f77, %f66, %f67, %f65;
	add.s32 	%r162, %r162, 2;
$L__BB0_22:
	and.b32  	%r141, %r57, 1;
	setp.eq.b32 	%p23, %r141, 1;
	not.pred 	%p24, %p23;
	@%p24 bra 	$L__BB0_24;
	add.s32 	%r142, %r162, %r35;
	shl.b32 	%r143, %r142, 2;
	mov.u32 	%r144, shared_memory;
	add.s32 	%r145, %r144, %r143;
	ld.shared.f32 	%f68, [%r145];
	mad.lo.s32 	%r146, %r162, %r59, %r36;
	shl.b32 	%r147, %r146, 2;
	add.s32 	%r148, %r144, %r147;
	ld.shared.f32 	%f69, [%r148];
	fma.rn.f32 	%f77, %f68, %f69, %f77;
$L__BB0_24:
	mad.lo.s32 	%r149, %r59, %r33, %r108;
	cvta.to.global.u64 	%rd38, %rd11;
	mul.wide.s32 	%rd39, %r149, 4;
	add.s64 	%rd40, %rd38, %rd39;
	st.global.f32 	[%rd40], %f77;
$L__BB0_25:
	ret;
$L__BB0_26:
	mul.wide.u32 	%rd18, %r156, 4;
	add.s64 	%rd19, %rd1, %rd18;
	ld.global.f32 	%f14, [%rd19];
	shl.b32 	%r72, %r156, 2;
	mov.u32 	%r73, shared_memory;
	add.s32 	%r74, %r73, %r72;
	st.shared.f32 	[%r74], %f14;
	add.s32 	%r75, %r156, %r3;
	mul.wide.u32 	%rd20, %r75, 4;
	add.s64 	%rd21, %rd1, %rd20;
	ld.global.f32 	%f15, [%rd21];
	shl.b32 	%r76, %r3, 2;
	add.s32 	%r77, %r74, %r76;
	st.shared.f32 	[%r77], %f15;
	add.s32 	%r78, %r75, %r3;
	mul.wide.u32 	%rd22, %r78, 4;
	add.s64 	%rd23, %rd1, %rd22;
	ld.global.f32 	%f16, [%rd23];
	add.s32 	%r79, %r77, %r76;
	st.shared.f32 	[%r79], %f16;
	add.s32 	%r80, %r78, %r3;
	mul.wide.u32 	%rd24, %r80, 4;
	add.s64 	%rd25, %rd1, %rd24;
	ld.global.f32 	%f17, [%rd25];
	add.s32 	%r81, %r79, %r76;
	st.shared.f32 	[%r81], %f17;
	add.s32 	%r156, %r80, %r3;
	setp.lt.s32 	%p6, %r156, %r7;
	@%p6 bra 	$L__BB0_26;
	bra.uni 	$L__BB0_5;

}


// ===== COMPILED SASS (sm_100) =====

	.target	sm_100

	.elftype	@"ET_EXEC"


//--------------------- .note.nv.tkinfo           --------------------------
	.section	.note.nv.tkinfo,"",@"SHT_NOTE"
	.sectionflags	@"SHF_NOTE_NV_TKINFO"
	.tkinfo
        /*0018*/ 	.word	0x00000002
        /*0030*/ 	.string	""
        /*0030*/ 	.string	"ptxas"
        /*0030*/ 	.string	"Cuda compilation tools, release 13.0, V13.0.88"
        /*0030*/ 	.string	"Build cuda_13.0.r13.0/compiler.36424714_0"
        /*0030*/ 	.string	"-arch sm_100 -m 64 "



//--------------------- .note.nv.cuinfo           --------------------------
	.section	.note.nv.cuinfo,"",@"SHT_NOTE"
	.sectionflags	@"SHF_NOTE_NV_CUINFO"
        /*0018*/ 	.short	0x0002
        /*001a*/ 	.short	0x0064
        /*001c*/ 	.short	0x0082
	.zero		2


//--------------------- .nv.info                  --------------------------
	.section	.nv.info,"",@"SHT_CUDA_INFO"
	.align	4


	//----- nvinfo : EIATTR_REGCOUNT
	.align		4
        /*0000*/ 	.byte	0x04, 0x2f
        /*0002*/ 	.short	(.L_1 - .L_0)
	.align		4
.L_0:
        /*0004*/ 	.word	index@(_Z24MatrixMulKernelDataReusePfS_S_iiii)
        /*0008*/ 	.word	0x0000001f


	//----- nvinfo : EIATTR_FRAME_SIZE
	.align		4
.L_1:
        /*000c*/ 	.byte	0x04, 0x11
        /*000e*/ 	.short	(.L_3 - .L_2)
	.align		4
.L_2:
        /*0010*/ 	.word	index@(_Z24MatrixMulKernelDataReusePfS_S_iiii)
        /*0014*/ 	.word	0x00000000


	//----- nvinfo : EIATTR_MIN_STACK_SIZE
	.align		4
.L_3:
        /*0018*/ 	.byte	0x04, 0x12
        /*001a*/ 	.short	(.L_5 - .L_4)
	.align		4
.L_4:
        /*001c*/ 	.word	index@(_Z24MatrixMulKernelDataReusePfS_S_iiii)
        /*0020*/ 	.word	0x00000000
.L_5:


//--------------------- .nv.compat                --------------------------
	.section	.nv.compat,"",@"SHT_CUDA_COMPAT_INFO"
	.align	4
        /*0000*/ 	.byte	0x02, 0x09, 0x00, 0x00, 0x02, 0x02, 0x01, 0x00, 0x02, 0x05, 0x05, 0x00, 0x03, 0x07, 0x01, 0x01
        /*0010*/ 	.byte	0x02, 0x03, 0x00, 0x00, 0x02, 0x06, 0x01, 0x00, 0x04, 0x0b, 0x08, 0x00, 0x09, 0x00, 0x00, 0x00
        /*0020*/ 	.byte	0x00, 0x00, 0x00, 0x00


//--------------------- .nv.info._Z24MatrixMulKernelDataReusePfS_S_iiii --------------------------
	.section	.nv.info._Z24MatrixMulKernelDataReusePfS_S_iiii,"",@"SHT_CUDA_INFO"
	.sectionflags	@""
	.align	4


	//----- nvinfo : EIATTR_CUDA_API_VERSION
	.align		4
        /*0000*/ 	.byte	0x04, 0x37
        /*0002*/ 	.short	(.L_7 - .L_6)
.L_6:
        /*0004*/ 	.word	0x00000082


	//----- nvinfo : EIATTR_KPARAM_INFO
	.align		4
.L_7:
        /*0008*/ 	.byte	0x04, 0x17
        /*000a*/ 	.short	(.L_9 - .L_8)
.L_8:
        /*000c*/ 	.word	0x00000000
        /*0010*/ 	.short	0x0006
        /*0012*/ 	.short	0x0024
        /*0014*/ 	.byte	0x00, 0xf0, 0x11, 0x00


	//----- nvinfo : EIATTR_KPARAM_INFO
	.align		4
.L_9:
        /*0018*/ 	.byte	0x04, 0x17
        /*001a*/ 	.short	(.L_11 - .L_10)
.L_10:
        /*001c*/ 	.word	0x00000000
        /*0020*/ 	.short	0x0005
        /*0022*/ 	.short	0x0020
        /*0024*/ 	.byte	0x00, 0xf0, 0x11, 0x00


	//----- nvinfo : EIATTR_KPARAM_INFO
	.align		4
.L_11:
        /*0028*/ 	.byte	0x04, 0x17
        /*002a*/ 	.short	(.L_13 - .L_12)
.L_12:
        /*002c*/ 	.word	0x00000000
        /*0030*/ 	.short	0x0004
        /*0032*/ 	.short	0x001c
        /*0034*/ 	.byte	0x00, 0xf0, 0x11, 0x00


	//----- nvinfo : EIATTR_KPARAM_INFO
	.align		4
.L_13:
        /*0038*/ 	.byte	0x04, 0x17
        /*003a*/ 	.short	(.L_15 - .L_14)
.L_14:
        /*003c*/ 	.word	0x00000000
        /*0040*/ 	.short	0x0003
        /*0042*/ 	.short	0x0018
        /*0044*/ 	.byte	0x00, 0xf0, 0x11, 0x00


	//----- nvinfo : EIATTR_KPARAM_INFO
	.align		4
.L_15:
        /*0048*/ 	.byte	0x04, 0x17
        /*004a*/ 	.short	(.L_17 - .L_16)
.L_16:
        /*004c*/ 	.word	0x00000000
        /*0050*/ 	.short	0x0002
        /*0052*/ 	.short	0x0010
        /*0054*/ 	.byte	0x00, 0xf5, 0x21, 0x00


	//----- nvinfo : EIATTR_KPARAM_INFO
	.align		4
.L_17:
        /*0058*/ 	.byte	0x04, 0x17
        /*005a*/ 	.short	(.L_19 - .L_18)
.L_18:
        /*005c*/ 	.word	0x00000000
        /*0060*/ 	.short	0x0001
        /*0062*/ 	.short	0x0008
        /*0064*/ 	.byte	0x00, 0xf5, 0x21, 0x00


	//----- nvinfo : EIATTR_KPARAM_INFO
	.align		4
.L_19:
        /*0068*/ 	.byte	0x04, 0x17
        /*006a*/ 	.short	(.L_21 - .L_20)
.L_20:
        /*006c*/ 	.word	0x00000000
        /*0070*/ 	.short	0x0000
        /*0072*/ 	.short	0x0000
        /*0074*/ 	.byte	0x00, 0xf5, 0x21, 0x00


	//----- nvinfo : EIATTR_SPARSE_MMA_MASK
	.align		4
.L_21:
        /*0078*/ 	.byte	0x03, 0x50
        /*007a*/ 	.short	0x0000


	//----- nvinfo : EIATTR_MAXREG_COUNT
	.align		4
        /*007c*/ 	.byte	0x03, 0x1b
        /*007e*/ 	.short	0x00ff


	//----- nvinfo : EIATTR_MERCURY_ISA_VERSION
	.align		4
        /*0080*/ 	.byte	0x03, 0x5f
        /*0082*/ 	.short	0x0101


	//----- nvinfo : EIATTR_VRC_CTA_INIT_COUNT
	.align		4
        /*0084*/ 	.byte	0x02, 0x4a
	.zero		1
	.zero		1


	//----- nvinfo : EIATTR_EXIT_INSTR_OFFSETS
	.align		4
        /*0088*/ 	.byte	0x04, 0x1c
        /*008a*/ 	.short	(.L_23 - .L_22)


	//   ....[0]....
.L_22:
        /*008c*/ 	.word	0x00000be0


	//   ....[1]....
        /*0090*/ 	.word	0x00001360


	//----- nvinfo : EIATTR_CRS_STACK_SIZE
	.align		4
.L_23:
        /*0094*/ 	.byte	0x04, 0x1e
        /*0096*/ 	.short	(.L_25 - .L_24)
.L_24:
        /*0098*/ 	.word	0x00000000


	//----- nvinfo : EIATTR_CBANK_PARAM_SIZE
	.align		4
.L_25:
        /*009c*/ 	.byte	0x03, 0x19
        /*009e*/ 	.short	0x0028


	//----- nvinfo : EIATTR_PARAM_CBANK
	.align		4
        /*00a0*/ 	.byte	0x04, 0x0a
        /*00a2*/ 	.short	(.L_27 - .L_26)
	.align		4
.L_26:
        /*00a4*/ 	.word	index@(.nv.constant0._Z24MatrixMulKernelDataReusePfS_S_iiii)
        /*00a8*/ 	.short	0x0380
        /*00aa*/ 	.short	0x0028


	//----- nvinfo : EIATTR_SW_WAR
	.align		4
.L_27:
        /*00ac*/ 	.byte	0x04, 0x36
        /*00ae*/ 	.short	(.L_29 - .L_28)
.L_28:
        /*00b0*/ 	.word	0x00000008
.L_29:


//--------------------- .nv.callgraph             --------------------------
	.section	.nv.callgraph,"",@"SHT_CUDA_CALLGRAPH"
	.align	4
	.sectionentsize	8
	.align		4
        /*0000*/ 	.word	0x00000000
	.align		4
        /*0004*/ 	.word	0xffffffff
	.align		4
        /*0008*/ 	.word	0x00000000
	.align		4
        /*000c*/ 	.word	0xfffffffe
	.align		4
        /*0010*/ 	.word	0x00000000
	.align		4
        /*0014*/ 	.word	0xfffffffd
	.align		4
        /*0018*/ 	.word	0x00000000
	.align		4
        /*001c*/ 	.word	0xfffffffc


//--------------------- .text._Z24MatrixMulKernelDataReusePfS_S_iiii --------------------------
	.section	.text._Z24MatrixMulKernelDataReusePfS_S_iiii,"ax",@progbits
	.align	128
        .global         _Z24MatrixMulKernelDataReusePfS_S_iiii
        .type           _Z24MatrixMulKernelDataReusePfS_S_iiii,@function
        .size           _Z24MatrixMulKernelDataReusePfS_S_iiii,(.L_x_18 - _Z24MatrixMulKernelDataReusePfS_S_iiii)
        .other          _Z24MatrixMulKernelDataReusePfS_S_iiii,@"STO_CUDA_ENTRY STV_DEFAULT"
_Z24MatrixMulKernelDataReusePfS_S_iiii:
.text._Z24MatrixMulKernelDataReusePfS_S_iiii:
[----:B------:R-:W-:Y:S01]  /*0000*/  LDC R1, c[0x0][0x37c] ;  /* 0x0000df00ff017b82 */ /* 0x000fe20000000800 */
[----:B------:R-:W0:Y:S01]  /*0010*/  S2R R7, SR_TID.Y ;  /* 0x0000000000077919 */ /* 0x000e220000002200 */
[----:B------:R-:W1:Y:S01]  /*0020*/  LDCU.64 UR8, c[0x0][0x398] ;  /* 0x00007300ff0877ac */ /* 0x000e620008000a00 */
[----:B------:R-:W-:Y:S01]  /*0030*/  BSSY.RECONVERGENT B0, `(.L_x_0) ;  /* 0x000005b000007945 */ /* 0x000fe20003800200 */
[----:B------:R-:W0:Y:S01]  /*0040*/  S2R R2, SR_TID.X ;  /* 0x0000000000027919 */ /* 0x000e220000002100 */
[----:B------:R-:W2:Y:S03]  /*0050*/  LDCU UR6, c[0x0][0x360] ;  /* 0x00006c00ff0677ac */ /* 0x000ea60008000800 */
[----:B------:R-:W2:Y:S01]  /*0060*/  LDC R0, c[0x0][0x364] ;  /* 0x0000d900ff007b82 */ /* 0x000ea20000000800 */
[----:B------:R-:W3:Y:S01]  /*0070*/  LDCU.64 UR10, c[0x0][0x358] ;  /* 0x00006b00ff0a77ac */ /* 0x000ee20008000a00 */
[----:B-1----:R-:W-:Y:S01]  /*0080*/  UIMAD UR7, UR9, UR8, URZ ;  /* 0x00000008090772a4 */ /* 0x002fe2000f8e02ff */
[----:B--2---:R-:W-:-:S02]  /*0090*/  IMAD R9, R0, UR6, RZ ;  /* 0x0000000600097c24 */ /* 0x004fc4000f8e02ff */
[----:B0-----:R-:W-:-:S05]  /*00a0*/  IMAD R6, R7, UR6, R2 ;  /* 0x0000000607067c24 */ /* 0x001fca000f8e0202 */
[----:B------:R-:W-:-:S13]  /*00b0*/  ISETP.GE.AND P0, PT, R6, UR7, PT ;  /* 0x0000000706007c0c */ /* 0x000fda000bf06270 */
[----:B---3--:R-:W-:Y:S05]  /*00c0*/  @P0 BRA `(.L_x_1) ;  /* 0x0000000400440947 */ /* 0x008fea0003800000 */
[----:B------:R-:W0:Y:S01]  /*00d0*/  I2F.U32.RP R12, R9 ;  /* 0x00000009000c7306 */ /* 0x000e220000209000 */
[C---:B------:R-:W-:Y:S01]  /*00e0*/  IMAD.IADD R8, R9.reuse, 0x1, R6 ;  /* 0x0000000109087824 */ /* 0x040fe200078e0206 */
[----:B------:R-:W-:Y:S01]  /*00f0*/  IADD3 R13, PT, PT, RZ, -R9, RZ ;  /* 0x80000009ff0d7210 */ /* 0x000fe20007ffe0ff */
[----:B------:R-:W-:Y:S01]  /*0100*/  BSSY.RECONVERGENT B1, `(.L_x_2) ;  /* 0x0000032000017945 */ /* 0x000fe20003800200 */
[----:B------:R-:W-:Y:S02]  /*0110*/  ISETP.NE.U32.AND P2, PT, R9, RZ, PT ;  /* 0x000000ff0900720c */ /* 0x000fe40003f45070 */
[C---:B------:R-:W-:Y:S02]  /*0120*/  ISETP.GE.U32.AND P0, PT, R8.reuse, UR7, PT ;  /* 0x0000000708007c0c */ /* 0x040fe4000bf06070 */
[----:B------:R-:W-:Y:S02]  /*0130*/  VIMNMX.U32 R11, PT, PT, R8, UR7, !PT ;  /* 0x00000007080b7c48 */ /* 0x000fe4000ffe0000 */
[----:B------:R-:W-:-:S04]  /*0140*/  SEL R10, RZ, 0x1, P0 ;  /* 0x00000001ff0a7807 */ /* 0x000fc80000000000 */
[----:B------:R-:W-:Y:S01]  /*0150*/  IADD3 R8, PT, PT, R11, -R8, -R10 ;  /* 0x800000080b087210 */ /* 0x000fe20007ffe80a */
[----:B0-----:R-:W0:Y:S02]  /*0160*/  MUFU.RCP R12, R12 ;  /* 0x0000000c000c7308 */ /* 0x001e240000001000 */
[----:B0-----:R-:W-:-:S06]  /*0170*/  IADD3 R4, PT, PT, R12, 0xffffffe, RZ ;  /* 0x0ffffffe0c047810 */ /* 0x001fcc0007ffe0ff */
[----:B------:R0:W1:Y:S02]  /*0180*/  F2I.FTZ.U32.TRUNC.NTZ R5, R4 ;  /* 0x0000000400057305 */ /* 0x000064000021f000 */
[----:B0-----:R-:W-:Y:S02]  /*0190*/  HFMA2 R4, -RZ, RZ, 0, 0 ;  /* 0x00000000ff047431 */ /* 0x001fe400000001ff */
[----:B-1----:R-:W-:-:S04]  /*01a0*/  IMAD R13, R13, R5, RZ ;  /* 0x000000050d0d7224 */ /* 0x002fc800078e02ff */
[----:B------:R-:W-:-:S06]  /*01b0*/  IMAD.HI.U32 R5, R5, R13, R4 ;  /* 0x0000000d05057227 */ /* 0x000fcc00078e0004 */
[----:B------:R-:W-:-:S04]  /*01c0*/  IMAD.HI.U32 R5, R5, R8, RZ ;  /* 0x0000000805057227 */ /* 0x000fc800078e00ff */
[----:B------:R-:W-:-:S04]  /*01d0*/  IMAD.MOV R4, RZ, RZ, -R5 ;  /* 0x000000ffff047224 */ /* 0x000fc800078e0a05 */
[----:B------:R-:W-:-:S05]  /*01e0*/  IMAD R8, R9, R4, R8 ;  /* 0x0000000409087224 */ /* 0x000fca00078e0208 */
[----:B------:R-:W-:-:S13]  /*01f0*/  ISETP.GE.U32.AND P0, PT, R8, R9, PT ;  /* 0x000000090800720c */ /* 0x000fda0003f06070 */
[----:B------:R-:W-:Y:S01]  /*0200*/  @P0 IADD3 R8, PT, PT, -R9, R8, RZ ;  /* 0x0000000809080210 */ /* 0x000fe20007ffe1ff */
[----:B------:R-:W-:-:S03]  /*0210*/  @P0 VIADD R5, R5, 0x1 ;  /* 0x0000000105050836 */ /* 0x000fc60000000000 */
[----:B------:R-:W-:Y:S02]  /*0220*/  ISETP.GE.U32.AND P1, PT, R8, R9, PT ;  /* 0x000000090800720c */ /* 0x000fe40003f26070 */
[----:B------:R-:W-:-:S11]  /*0230*/  MOV R8, R6 ;  /* 0x0000000600087202 */ /* 0x000fd60000000f00 */
[----:B------:R-:W-:Y:S02]  /*0240*/  @P1 IADD3 R5, PT, PT, R5, 0x1, RZ ;  /* 0x0000000105051810 */ /* 0x000fe40007ffe0ff */
[----:B------:R-:W-:-:S05]  /*0250*/  @!P2 LOP3.LUT R5, RZ, R9, RZ, 0x33, !PT ;  /* 0x00000009ff05a212 */ /* 0x000fca00078e33ff */
[----:B------:R-:W-:-:S05]  /*0260*/  IMAD.IADD R5, R10, 0x1, R5 ;  /* 0x000000010a057824 */ /* 0x000fca00078e0205 */
[C---:B------:R-:W-:Y:S02]  /*0270*/  LOP3.LUT R4, R5.reuse, 0x3, RZ, 0xc0, !PT ;  /* 0x0000000305047812 */ /* 0x040fe400078ec0ff */
[----:B------:R-:W-:Y:S02]  /*0280*/  ISETP.GE.U32.AND P0, PT, R5, 0x3, PT ;  /* 0x000000030500780c */ /* 0x000fe40003f06070 */
[----:B------:R-:W-:-:S13]  /*0290*/  ISETP.NE.AND P1, PT, R4, 0x3, PT ;  /* 0x000000030400780c */ /* 0x000fda0003f25270 */
[----:B------:R-:W-:Y:S05]  /*02a0*/  @!P1 BRA `(.L_x_3) ;  /* 0x00000000005c9947 */ /* 0x000fea0003800000 */
[----:B------:R-:W0:Y:S01]  /*02b0*/  S2UR UR5, SR_CgaCtaId ;  /* 0x00000000000579c3 */ /* 0x000e220000008800 */
[----:B------:R-:W1:Y:S01]  /*02c0*/  LDCU.64 UR12, c[0x0][0x380] ;  /* 0x00007000ff0c77ac */ /* 0x000e620008000a00 */
[----:B------:R-:W-:Y:S01]  /*02d0*/  VIADD R8, R5, 0x1 ;  /* 0x0000000105087836 */ /* 0x000fe20000000000 */
[----:B------:R-:W-:Y:S01]  /*02e0*/  MOV R3, RZ ;  /* 0x000000ff00037202 */ /* 0x000fe20000000f00 */
[----:B------:R-:W-:-:S03]  /*02f0*/  UMOV UR4, 0x400 ;  /* 0x0000040000047882 */ /* 0x000fc60000000000 */
[----:B------:R-:W-:Y:S01]  /*0300*/  LOP3.LUT R8, R8, 0x3, RZ, 0xc0, !PT ;  /* 0x0000000308087812 */ /* 0x000fe200078ec0ff */
[----:B------:R-:W-:-:S04]  /*0310*/  IMAD.WIDE.U32 R4, R7, UR6, R2 ;  /* 0x0000000607047c25 */ /* 0x000fc8000f8e0002 */
[----:B------:R-:W-:Y:S02]  /*0320*/  IMAD R11, R8, R0, R7 ;  /* 0x00000000080b7224 */ /* 0x000fe400078e0207 */
[----:B------:R-:W-:Y:S02]  /*0330*/  IMAD.MOV R13, RZ, RZ, -R8 ;  /* 0x000000ffff0d7224 */ /* 0x000fe400078e0a08 */
[----:B------:R-:W-:Y:S01]  /*0340*/  IMAD R8, R11, UR6, R2 ;  /* 0x000000060b087c24 */ /* 0x000fe2000f8e0202 */
[----:B-1----:R-:W-:-:S04]  /*0350*/  LEA R10, P1, R4, UR12, 0x2 ;  /* 0x0000000c040a7c11 */ /* 0x002fc8000f8210ff */
[----:B------:R-:W-:Y:S01]  /*0360*/  LEA.HI.X R5, R4, UR13, R5, 0x2, P1 ;  /* 0x0000000d04057c11 */ /* 0x000fe200088f1405 */
[----:B0-----:R-:W-:-:S06]  /*0370*/  ULEA UR4, UR5, UR4, 0x18 ;  /* 0x0000000405047291 */ /* 0x001fcc000f8ec0ff */
[----:B------:R-:W-:-:S07]  /*0380*/  LEA R12, R6, UR4, 0x2 ;  /* 0x00000004060c7c11 */ /* 0x000fce000f8e10ff */
.L_x_4:
[----:B------:R-:W-:-:S05]  /*0390*/  MOV R11, R5 ;  /* 0x00000005000b7202 */ /* 0x000fca0000000f00 */
[----:B------:R0:W2:Y:S01]  /*03a0*/  LDG.E R15, desc[UR10][R10.64] ;  /* 0x0000000a0a0f7981 */ /* 0x0000a2000c1e1900 */
[----:B------:R-:W-:Y:S02]  /*03b0*/  VIADD R13, R13, 0x1 ;  /* 0x000000010d0d7836 */ /* 0x000fe40000000000 */
[----:B------:R-:W-:-:S03]  /*03c0*/  IMAD.WIDE.U32 R4, R9, 0x4, R10 ;  /* 0x0000000409047825 */ /* 0x000fc600078e000a */
[----:B------:R-:W-:Y:S02]  /*03d0*/  ISETP.NE.AND P1, PT, R13, RZ, PT ;  /* 0x000000ff0d00720c */ /* 0x000fe40003f25270 */
[----:B0-----:R-:W-:Y:S01]  /*03e0*/  MOV R10, R4 ;  /* 0x00000004000a7202 */ /* 0x001fe20000000f00 */
[----:B--2---:R0:W-:Y:S02]  /*03f0*/  STS [R12], R15 ;  /* 0x0000000f0c007388 */ /* 0x0041e40000000800 */
[----:B0-----:R-:W-:-:S08]  /*0400*/  IMAD R12, R9, 0x4, R12 ;  /* 0x00000004090c7824 */ /* 0x001fd000078e020c */
[----:B------:R-:W-:Y:S05]  /*0410*/  @P1 BRA `(.L_x_4) ;  /* 0xfffffffc00dc1947 */ /* 0x000fea000383ffff */
.L_x_3:
[----:B------:R-:W-:Y:S05]  /*0420*/  BSYNC.RECONVERGENT B1 ;  /* 0x0000000000017941 */ /* 0x000fea0003800200 */
.L_x_2:
[----:B------:R-:W-:Y:S05]  /*0430*/  @!P0 BRA `(.L_x_1) ;  /* 0x0000000000688947 */ /* 0x000fea0003800000 */
[----:B------:R-:W0:Y:S01]  /*0440*/  S2R R11, SR_CgaCtaId ;  /* 0x00000000000b7919 */ /* 0x000e220000008800 */
[----:B------:R-:W1:Y:S01]  /*0450*/  LDC.64 R4, c[0x0][0x380] ;  /* 0x0000e000ff047b82 */ /* 0x000e620000000a00 */
[----:B------:R-:W-:-:S04]  /*0460*/  MOV R10, 0x400 ;  /* 0x00000400000a7802 */ /* 0x000fc80000000f00 */
[----:B0-----:R-:W-:-:S07]  /*0470*/  LEA R25, R11, R10, 0x18 ;  /* 0x0000000a0b197211 */ /* 0x001fce00078ec0ff */
.L_x_5:
[----:B0-----:R-:W-:Y:S01]  /*0480*/  IADD3 R14, PT, PT, R9, R8, RZ ;  /* 0x00000008090e7210 */ /* 0x001fe20007ffe0ff */
[----:B-1----:R-:W-:-:S04]  /*0490*/  IMAD.WIDE.U32 R12, R8, 0x4, R4 ;  /* 0x00000004080c7825 */ /* 0x002fc800078e0004 */
[C---:B------:R-:W-:Y:S02]  /*04a0*/  IMAD.IADD R16, R9.reuse, 0x1, R14 ;  /* 0x0000000109107824 */ /* 0x040fe400078e020e */
[--C-:B------:R-:W-:Y:S01]  /*04b0*/  IMAD.WIDE.U32 R14, R14, 0x4, R4.reuse ;  /* 0x000000040e0e7825 */ /* 0x100fe200078e0004 */
[----:B------:R-:W2:Y:S02]  /*04c0*/  LDG.E R12, desc[UR10][R12.64] ;  /* 0x0000000a0c0c7981 */ /* 0x000ea4000c1e1900 */
[----:B------:R-:W-:Y:S01]  /*04d0*/  IADD3 R21, PT, PT, R9, R16, RZ ;  /* 0x0000001009157210 */ /* 0x000fe20007ffe0ff */
[--C-:B------:R-:W-:Y:S02]  /*04e0*/  IMAD.WIDE.U32 R16, R16, 0x4, R4.reuse ;  /* 0x0000000410107825 */ /* 0x100fe400078e0004 */
[----:B------:R-:W3:Y:S02]  /*04f0*/  LDG.E R14, desc[UR10][R14.64] ;  /* 0x0000000a0e0e7981 */ /* 0x000ee4000c1e1900 */
[----:B------:R-:W-:-:S02]  /*0500*/  IMAD.WIDE.U32 R10, R21, 0x4, R4 ;  /* 0x00000004150a7825 */ /* 0x000fc400078e0004 */
[----:B------:R-:W4:Y:S04]  /*0510*/  LDG.E R16, desc[UR10][R16.64] ;  /* 0x0000000a10107981 */ /* 0x000f28000c1e1900 */
[----:B------:R-:W5:Y:S01]  /*0520*/  LDG.E R10, desc[UR10][R10.64] ;  /* 0x0000000a0a0a7981 */ /* 0x000f62000c1e1900 */
[----:B------:R-:W-:-:S05]  /*0530*/  IMAD R18, R8, 0x4, R25 ;  /* 0x0000000408127824 */ /* 0x000fca00078e0219 */
[----:B------:R-:W-:-:S05]  /*0540*/  LEA R19, R9, R18, 0x2 ;  /* 0x0000001209137211 */ /* 0x000fca00078e10ff */
[----:B------:R-:W-:-:S05]  /*0550*/  IMAD R20, R9, 0x4, R19 ;  /* 0x0000000409147824 */ /* 0x000fca00078e0213 */
[C---:B------:R-:W-:Y:S01]  /*0560*/  LEA R23, R9.reuse, R20, 0x2 ;  /* 0x0000001409177211 */ /* 0x040fe200078e10ff */
[----:B------:R-:W-:-:S05]  /*0570*/  IMAD.IADD R8, R9, 0x1, R21 ;  /* 0x0000000109087824 */ /* 0x000fca00078e0215 */
[----:B------:R-:W-:Y:S01]  /*0580*/  ISETP.GE.AND P0, PT, R8, UR7, PT ;  /* 0x0000000708007c0c */ /* 0x000fe2000bf06270 */
[----:B--2---:R0:W-:Y:S04]  /*0590*/  STS [R18], R12 ;  /* 0x0000000c12007388 */ /* 0x0041e80000000800 */
[----:B---3--:R0:W-:Y:S04]  /*05a0*/  STS [R19], R14 ;  /* 0x0000000e13007388 */ /* 0x0081e80000000800 */
[----:B----4-:R0:W-:Y:S04]  /*05b0*/  STS [R20], R16 ;  /* 0x0000001014007388 */ /* 0x0101e80000000800 */
[----:B-----5:R0:W-:Y:S01]  /*05c0*/  STS [R23], R10 ;  /* 0x0000000a17007388 */ /* 0x0201e20000000800 */
[----:B------:R-:W-:Y:S05]  /*05d0*/  @!P0 BRA `(.L_x_5) ;  /* 0xfffffffc00a88947 */ /* 0x000fea000383ffff */
.L_x_1:
[----:B------:R-:W-:Y:S05]  /*05e0*/  BSYNC.RECONVERGENT B0 ;  /* 0x0000000000007941 */ /* 0x000fea0003800200 */
.L_x_0:
[----:B------:R-:W1:Y:S01]  /*05f0*/  LDC.64 R4, c[0x0][0x3a0] ;  /* 0x0000e800ff047b82 */ /* 0x000e620000000a00 */
[----:B------:R-:W-:Y:S01]  /*0600*/  BSSY.RECONVERGENT B0, `(.L_x_6) ;  /* 0x0000057000007945 */ /* 0x000fe20003800200 */
[----:B-1----:R-:W-:-:S05]  /*0610*/  IMAD R11, R5, R4, RZ ;  /* 0x00000004050b7224 */ /* 0x002fca00078e02ff */
[----:B------:R-:W-:-:S13]  /*0620*/  ISETP.GE.AND P0, PT, R6, R11, PT ;  /* 0x0000000b0600720c */ /* 0x000fda0003f06270 */
[----:B------:R-:W-:Y:S05]  /*0630*/  @P0 BRA `(.L_x_7) ;  /* 0x00000004004c0947 */ /* 0x000fea0003800000 */
[----:B0-----:R-:W0:Y:S01]  /*0640*/  I2F.U32.RP R10, R9 ;  /* 0x00000009000a7306 */ /* 0x001e220000209000 */
[C---:B------:R-:W-:Y:S01]  /*0650*/  IADD3 R8, PT, PT, R9.reuse, R6, RZ ;  /* 0x0000000609087210 */ /* 0x040fe20007ffe0ff */
[----:B------:R-:W-:Y:S01]  /*0660*/  IMAD.MOV R17, RZ, RZ, -R9 ;  /* 0x000000ffff117224 */ /* 0x000fe200078e0a09 */
[----:B------:R-:W-:Y:S01]  /*0670*/  ISETP.NE.U32.AND P2, PT, R9, RZ, PT ;  /* 0x000000ff0900720c */ /* 0x000fe20003f45070 */
[----:B------:R-:W-:Y:S01]  /*0680*/  BSSY.RECONVERGENT B1, `(.L_x_8) ;  /* 0x0000032000017945 */ /* 0x000fe20003800200 */
[CC--:B------:R-:W-:Y:S02]  /*0690*/  ISETP.GE.U32.AND P0, PT, R8.reuse, R11.reuse, PT ;  /* 0x0000000b0800720c */ /* 0x0c0fe40003f06070 */
[----:B------:R-:W-:Y:S02]  /*06a0*/  VIMNMX.U32 R4, PT, PT, R8, R11, !PT ;  /* 0x0000000b08047248 */ /* 0x000fe40007fe0000 */
[----:B------:R-:W-:-:S04]  /*06b0*/  SEL R15, RZ, 0x1, P0 ;  /* 0x00000001ff0f7807 */ /* 0x000fc80000000000 */
[----:B------:R-:W-:Y:S01]  /*06c0*/  IADD3 R4, PT, PT, R4, -R8, -R15 ;  /* 0x8000000804047210 */ /* 0x000fe20007ffe80f */
[----:B0-----:R-:W0:Y:S02]  /*06d0*/  MUFU.RCP R10, R10 ;  /* 0x0000000a000a7308 */ /* 0x001e240000001000 */
[----:B0-----:R-:W-:-:S06]  /*06e0*/  IADD3 R12, PT, PT, R10, 0xffffffe, RZ ;  /* 0x0ffffffe0a0c7810 */ /* 0x001fcc0007ffe0ff */
[----:B------:R0:W1:Y:S02]  /*06f0*/  F2I.FTZ.U32.TRUNC.NTZ R13, R12 ;  /* 0x0000000c000d7305 */ /* 0x000064000021f000 */
[----:B0-----:R-:W-:Y:S02]  /*0700*/  IMAD.MOV.U32 R12, RZ, RZ, RZ ;  /* 0x000000ffff0c7224 */ /* 0x001fe400078e00ff */
[----:B-1----:R-:W-:-:S04]  /*0710*/  IMAD R17, R17, R13, RZ ;  /* 0x0000000d11117224 */ /* 0x002fc800078e02ff */
[----:B------:R-:W-:-:S06]  /*0720*/  IMAD.HI.U32 R17, R13, R17, R12 ;  /* 0x000000110d117227 */ /* 0x000fcc00078e000c */
[----:B------:R-:W-:-:S05]  /*0730*/  IMAD.HI.U32 R8, R17, R4, RZ ;  /* 0x0000000411087227 */ /* 0x000fca00078e00ff */
[----:B------:R-:W-:-:S05]  /*0740*/  IADD3 R10, PT, PT, -R8, RZ, RZ ;  /* 0x000000ff080a7210 */ /* 0x000fca0007ffe1ff */
[----:B------:R-:W-:-:S05]  /*0750*/  IMAD R4, R9, R10, R4 ;  /* 0x0000000a09047224 */ /* 0x000fca00078e0204 */
[----:B------:R-:W-:-:S13]  /*0760*/  ISETP.GE.U32.AND P0, PT, R4, R9, PT ;  /* 0x000000090400720c */ /* 0x000fda0003f06070 */
[----:B------:R-:W-:Y:S01]  /*0770*/  @P0 IMAD.IADD R4, R4, 0x1, -R9 ;  /* 0x0000000104040824 */ /* 0x000fe200078e0a09 */
[----:B------:R-:W-:-:S04]  /*0780*/  @P0 IADD3 R8, PT, PT, R8, 0x1, RZ ;  /* 0x0000000108080810 */ /* 0x000fc80007ffe0ff */
[----:B------:R-:W-:-:S13]  /*0790*/  ISETP.GE.U32.AND P1, PT, R4, R9, PT ;  /* 0x000000090400720c */ /* 0x000fda0003f26070 */
[----:B------:R-:W-:Y:S01]  /*07a0*/  @P1 VIADD R8, R8, 0x1 ;  /* 0x0000000108081836 */ /* 0x000fe20000000000 */
[----:B------:R-:W-:-:S04]  /*07b0*/  @!P2 LOP3.LUT R8, RZ, R9, RZ, 0x33, !PT ;  /* 0x00000009ff08a212 */ /* 0x000fc800078e33ff */
[----:B------:R-:W-:-:S04]  /*07c0*/  IADD3 R4, PT, PT, R15, R8, RZ ;  /* 0x000000080f047210 */ /* 0x000fc80007ffe0ff */
[C---:B------:R-:W-:Y:S02]  /*07d0*/  LOP3.LUT R8, R4.reuse, 0x3, RZ, 0xc0, !PT ;  /* 0x0000000304087812 */ /* 0x040fe400078ec0ff */
[----:B------:R-:W-:Y:S02]  /*07e0*/  ISETP.GE.U32.AND P0, PT, R4, 0x3, PT ;  /* 0x000000030400780c */ /* 0x000fe40003f06070 */
[----:B------:R-:W-:-:S13]  /*07f0*/  ISETP.NE.AND P1, PT, R8, 0x3, PT ;  /* 0x000000030800780c */ /* 0x000fda0003f25270 */
[----:B------:R-:W-:Y:S05]  /*0800*/  @!P1 BRA `(.L_x_9) ;  /* 0x0000000000649947 */ /* 0x000fea0003800000 */
[----:B------:R-:W0:Y:S01]  /*0810*/  S2UR UR5, SR_CgaCtaId ;  /* 0x00000000000579c3 */ /* 0x000e220000008800 */
[----:B------:R-:W1:Y:S01]  /*0820*/  LDCU.64 UR12, c[0x0][0x388] ;  /* 0x00007100ff0c77ac */ /* 0x000e620008000a00 */
[----:B------:R-:W-:Y:S01]  /*0830*/  VIADD R4, R4, 0x1 ;  /* 0x0000000104047836 */ /* 0x000fe20000000000 */
[----:B------:R-:W-:Y:S01]  /*0840*/  MOV R12, R2 ;  /* 0x00000002000c7202 */ /* 0x000fe20000000f00 */
[----:B------:R-:W-:Y:S01]  /*0850*/  IMAD.MOV.U32 R13, RZ, RZ, RZ ;  /* 0x000000ffff0d7224 */ /* 0x000fe200078e00ff */
[----:B------:R-:W-:Y:S01]  /*0860*/  UMOV UR4, 0x400 ;  /* 0x0000040000047882 */ /* 0x000fe20000000000 */
[----:B------:R-:W-:Y:S02]  /*0870*/  IADD3 R6, PT, PT, R6, UR7, RZ ;  /* 0x0000000706067c10 */ /* 0x000fe4000fffe0ff */
[----:B------:R-:W-:Y:S01]  /*0880*/  IMAD.WIDE.U32 R12, R7, UR6, R12 ;  /* 0x00000006070c7c25 */ /* 0x000fe2000f8e000c */
[----:B------:R-:W-:-:S05]  /*0890*/  LOP3.LUT R4, R4, 0x3, RZ, 0xc0, !PT ;  /* 0x0000000304047812 */ /* 0x000fca00078ec0ff */
[----:B------:R-:W-:Y:S02]  /*08a0*/  IMAD R15, R4, R0, R7 ;  /* 0x00000000040f7224 */ /* 0x000fe400078e0207 */
[----:B------:R-:W-:Y:S01]  /*08b0*/  IMAD.MOV R4, RZ, RZ, -R4 ;  /* 0x000000ffff047224 */ /* 0x000fe200078e0a04 */
[----:B-1----:R-:W-:-:S04]  /*08c0*/  LEA R14, P1, R12, UR12, 0x2 ;  /* 0x0000000c0c0e7c11 */ /* 0x002fc8000f8210ff */
[----:B------:R-:W-:Y:S01]  /*08d0*/  LEA.HI.X R13, R12, UR13, R13, 0x2, P1 ;  /* 0x0000000d0c0d7c11 */ /* 0x000fe200088f140d */
[----:B0-----:R-:W-:-:S06]  /*08e0*/  ULEA UR4, UR5, UR4, 0x18 ;  /* 0x0000000405047291 */ /* 0x001fcc000f8ec0ff */
[----:B------:R-:W-:Y:S01]  /*08f0*/  LEA R8, R6, UR4, 0x2 ;  /* 0x0000000406087c11 */ /* 0x000fe2000f8e10ff */
[----:B------:R-:W-:-:S07]  /*0900*/  IMAD R6, R15, UR6, R2 ;  /* 0x000000060f067c24 */ /* 0x000fce000f8e0202 */
.L_x_10:
        /* <DEDUP_REMOVED lines=9> */
.L_x_9:
[----:B------:R-:W-:Y:S05]  /*09a0*/  BSYNC.RECONVERGENT B1 ;  /* 0x0000000000017941 */ /* 0x000fea0003800200 */
.L_x_8:
[----:B------:R-:W-:Y:S05]  /*09b0*/  @!P0 BRA `(.L_x_7) ;  /* 0x00000000006c8947 */ /* 0x000fea0003800000 */
[----:B------:R-:W0:Y:S01]  /*09c0*/  S2R R15, SR_CgaCtaId ;  /* 0x00000000000f7919 */ /* 0x000e220000008800 */
[----:B------:R-:W1:Y:S01]  /*09d0*/  LDC.64 R12, c[0x0][0x388] ;  /* 0x0000e200ff0c7b82 */ /* 0x000e620000000a00 */
[----:B------:R-:W-:-:S04]  /*09e0*/  MOV R4, 0x400 ;  /* 0x0000040000047802 */ /* 0x000fc80000000f00 */
[----:B0-----:R-:W-:-:S07]  /*09f0*/  LEA R4, R15, R4, 0x18 ;  /* 0x000000040f047211 */ /* 0x001fce00078ec0ff */
.L_x_11:
[----:B--2---:R-:W-:Y:S01]  /*0a00*/  IADD3 R18, PT, PT, R9, R6, RZ ;  /* 0x0000000609127210 */ /* 0x004fe20007ffe0ff */
        /* <DEDUP_REMOVED lines=10> */
[----:B------:R-:W-:-:S05]  /*0ab0*/  VIADD R23, R6, UR7 ;  /* 0x0000000706177c36 */ /* 0x000fca0008000000 */
[----:B------:R-:W-:-:S05]  /*0ac0*/  LEA R23, R23, R4, 0x2 ;  /* 0x0000000417177211 */ /* 0x000fca00078e10ff */
[----:B------:R-:W-:-:S05]  /*0ad0*/  IMAD R10, R9, 0x4, R23 ;  /* 0x00000004090a7824 */ /* 0x000fca00078e0217 */
[----:B------:R-:W-:-:S05]  /*0ae0*/  LEA R22, R9, R10, 0x2 ;  /* 0x0000000a09167211 */ /* 0x000fca00078e10ff */
[C---:B------:R-:W-:Y:S01]  /*0af0*/  IMAD R25, R9.reuse, 0x4, R22 ;  /* 0x0000000409197824 */ /* 0x040fe200078e0216 */
[----:B------:R-:W-:-:S04]  /*0b00*/  IADD3 R6, PT, PT, R9, R8, RZ ;  /* 0x0000000809067210 */ /* 0x000fc80007ffe0ff */
[----:B------:R-:W-:Y:S01]  /*0b10*/  ISETP.GE.AND P0, PT, R6, R11, PT ;  /* 0x0000000b0600720c */ /* 0x000fe20003f06270 */
[----:B--2---:R2:W-:Y:S04]  /*0b20*/  STS [R23], R20 ;  /* 0x0000001417007388 */ /* 0x0045e80000000800 */
[----:B---3--:R2:W-:Y:S04]  /*0b30*/  STS [R10], R18 ;  /* 0x000000120a007388 */ /* 0x0085e80000000800 */
[----:B----4-:R2:W-:Y:S04]  /*0b40*/  STS [R22], R14 ;  /* 0x0000000e16007388 */ /* 0x0105e80000000800 */
[----:B-----5:R2:W-:Y:S01]  /*0b50*/  STS [R25], R16 ;  /* 0x0000001019007388 */ /* 0x0205e20000000800 */
[----:B------:R-:W-:Y:S05]  /*0b60*/  @!P0 BRA `(.L_x_11) ;  /* 0xfffffffc00a48947 */ /* 0x000fea000383ffff */
.L_x_7:
[----:B------:R-:W-:Y:S05]  /*0b70*/  BSYNC.RECONVERGENT B0 ;  /* 0x0000000000007941 */ /* 0x000fea0003800200 */
.L_x_6:
[----:B------:R-:W1:Y:S01]  /*0b80*/  S2R R3, SR_CTAID.X ;  /* 0x0000000000037919 */ /* 0x000e620000002500 */
[----:B------:R-:W3:Y:S02]  /*0b90*/  S2UR UR4, SR_CTAID.Y ;  /* 0x00000000000479c3 */ /* 0x000ee40000002600 */
[----:B---3--:R-:W-:-:S05]  /*0ba0*/  IMAD R0, R0, UR4, R7 ;  /* 0x0000000400007c24 */ /* 0x008fca000f8e0207 */
[----:B------:R-:W-:Y:S01]  /*0bb0*/  ISETP.GE.AND P0, PT, R0, R5, PT ;  /* 0x000000050000720c */ /* 0x000fe20003f06270 */
[----:B-1----:R-:W-:-:S05]  /*0bc0*/  IMAD R3, R3, UR6, R2 ;  /* 0x0000000603037c24 */ /* 0x002fca000f8e0202 */
[----:B------:R-:W-:-:S13]  /*0bd0*/  ISETP.GE.OR P0, PT, R3, UR8, P0 ;  /* 0x0000000803007c0c */ /* 0x000fda0008706670 */
[----:B------:R-:W-:Y:S05]  /*0be0*/  @P0 EXIT ;  /* 0x000000000000094d */ /* 0x000fea0003800000 */
[----:B------:R-:W-:Y:S01]  /*0bf0*/  UISETP.GE.AND UP0, UPT, UR9, 0x1, UPT ;  /* 0x000000010900788c */ /* 0x000fe2000bf06270 */
[----:B------:R-:W-:-:S08]  /*0c00*/  IMAD.MOV.U32 R2, RZ, RZ, RZ ;  /* 0x000000ffff027224 */ /* 0x000fd000078e00ff */
[----:B------:R-:W-:Y:S05]  /*0c10*/  BRA.U !UP0, `(.L_x_12) ;  /* 0x0000000508c07547 */ /* 0x000fea000b800000 */
[----:B------:R-:W-:Y:S02]  /*0c20*/  UISETP.GE.U32.AND UP1, UPT, UR9, 0x8, UPT ;  /* 0x000000080900788c */ /* 0x000fe4000bf26070 */
[----:B------:R-:W-:Y:S01]  /*0c30*/  IMAD R4, R3, UR9, RZ ;  /* 0x0000000903047c24 */ /* 0x000fe2000f8e02ff */
[----:B------:R-:W-:Y:S01]  /*0c40*/  ULOP3.LUT UR6, UR9, 0x7, URZ, 0xc0, !UPT ;  /* 0x0000000709067892 */ /* 0x000fe2000f8ec0ff */
[----:B------:R-:W-:Y:S01]  /*0c50*/  IADD3 R6, PT, PT, R0, UR7, RZ ;  /* 0x0000000700067c10 */ /* 0x000fe2000fffe0ff */
[----:B------:R-:W-:Y:S01]  /*0c60*/  IMAD.MOV.U32 R2, RZ, RZ, RZ ;  /* 0x000000ffff027224 */ /* 0x000fe200078e00ff */
[----:B------:R-:W-:Y:S01]  /*0c70*/  UMOV UR4, URZ ;  /* 0x000000ff00047c82 */ /* 0x000fe20008000000 */
[----:B------:R-:W-:Y:S02]  /*0c80*/  UISETP.NE.AND UP0, UPT, UR6, URZ, UPT ;  /* 0x000000ff0600728c */ /* 0x000fe4000bf05270 */
[----:B------:R-:W-:Y:S09]  /*0c90*/  BRA.U !UP1, `(.L_x_13) ;  /* 0x0000000109b47547 */ /* 0x000ff2000b800000 */
[----:B------:R-:W1:Y:S01]  /*0ca0*/  S2UR UR5, SR_CgaCtaId ;  /* 0x00000000000579c3 */ /* 0x000e620000008800 */
[----:B------:R-:W-:Y:S01]  /*0cb0*/  UMOV UR4, 0x400 ;  /* 0x0000040000047882 */ /* 0x000fe20000000000 */
[----:B------:R-:W-:Y:S01]  /*0cc0*/  HFMA2 R2, -RZ, RZ, 0, 0 ;  /* 0x00000000ff027431 */ /* 0x000fe200000001ff */
[----:B-1----:R-:W-:Y:S02]  /*0cd0*/  ULEA UR5, UR5, UR4, 0x18 ;  /* 0x0000000405057291 */ /* 0x002fe4000f8ec0ff */
[----:B------:R-:W-:-:S04]  /*0ce0*/  ULOP3.LUT UR4, UR9, 0x7ffffff8, URZ, 0xc0, !UPT ;  /* 0x7ffffff809047892 */ /* 0x000fc8000f8ec0ff */
[----:B------:R-:W-:Y:S01]  /*0cf0*/  LEA R7, R4, UR5, 0x2 ;  /* 0x0000000504077c11 */ /* 0x000fe2000f8e10ff */
[----:B------:R-:W-:Y:S01]  /*0d00*/  UIADD3 UR8, UPT, UPT, -UR4, URZ, URZ ;  /* 0x000000ff04087290 */ /* 0x000fe2000fffe1ff */
[----:B------:R-:W-:-:S03]  /*0d10*/  LEA R8, R6, UR5, 0x2 ;  /* 0x0000000506087c11 */ /* 0x000fc6000f8e10ff */
[----:B------:R-:W-:-:S08]  /*0d20*/  VIADD R7, R7, 0x10 ;  /* 0x0000001007077836 */ /* 0x000fd00000000000 */
.L_x_14:
[----:B0-2---:R-:W-:Y:S01]  /*0d30*/  LEA R20, R5, R8, 0x2 ;  /* 0x0000000805147211 */ /* 0x005fe200078e10ff */
[----:B------:R-:W-:Y:S01]  /*0d40*/  LDS R19, [R7+-0x10] ;  /* 0xfffff00007137984 */ /* 0x000fe20000000800 */
[----:B------:R-:W-:-:S03]  /*0d50*/  UIADD3 UR8, UPT, UPT, UR8, 0x8, URZ ;  /* 0x0000000808087890 */ /* 0x000fc6000fffe0ff */
[----:B------:R-:W-:Y:S01]  /*0d60*/  IMAD R14, R5, 0x4, R20 ;  /* 0x00000004050e7824 */ /* 0x000fe200078e0214 */
[----:B------:R0:W1:Y:S01]  /*0d70*/  LDS R18, [R8] ;  /* 0x0000000008127984 */ /* 0x0000620000000800 */
[----:B------:R-:W-:-:S03]  /*0d80*/  UISETP.NE.AND UP1, UPT, UR8, URZ, UPT ;  /* 0x000000ff0800728c */ /* 0x000fc6000bf25270 */
[C---:B------:R-:W-:Y:S01]  /*0d90*/  LEA R22, R5.reuse, R14, 0x2 ;  /* 0x0000000e05167211 */ /* 0x040fe200078e10ff */
[----:B------:R-:W-:Y:S01]  /*0da0*/  LDS R9, [R7+-0xc] ;  /* 0xfffff40007097984 */ /* 0x000fe20000000800 */
[----:B0-----:R-:W-:-:S03]  /*0db0*/  IMAD R8, R5, 0x20, R8 ;  /* 0x0000002005087824 */ /* 0x001fc600078e0208 */
[----:B------:R-:W0:Y:S01]  /*0dc0*/  LDS R20, [R20] ;  /* 0x0000000014147984 */ /* 0x000e220000000800 */
[----:B------:R-:W-:-:S03]  /*0dd0*/  IMAD R26, R5, 0x4, R22 ;  /* 0x00000004051a7824 */ /* 0x000fc600078e0216 */
[----:B------:R-:W-:Y:S02]  /*0de0*/  LDS R12, [R7+-0x8] ;  /* 0xfffff800070c7984 */ /* 0x000fe40000000800 */
[C---:B------:R-:W-:Y:S02]  /*0df0*/  LEA R24, R5.reuse, R26, 0x2 ;  /* 0x0000001a05187211 */ /* 0x040fe400078e10ff */
[----:B------:R-:W2:Y:S03]  /*0e00*/  LDS R23, [R14] ;  /* 0x000000000e177984 */ /* 0x000ea60000000800 */
[C---:B------:R-:W-:Y:S01]  /*0e10*/  IMAD R28, R5.reuse, 0x4, R24 ;  /* 0x00000004051c7824 */ /* 0x040fe200078e0218 */
[----:B------:R-:W-:Y:S04]  /*0e20*/  LDS R11, [R7+-0x4] ;  /* 0xfffffc00070b7984 */ /* 0x000fe80000000800 */
[----:B------:R-:W3:Y:S01]  /*0e30*/  LDS R22, [R22] ;  /* 0x0000000016167984 */ /* 0x000ee20000000800 */
[----:B------:R-:W-:-:S03]  /*0e40*/  LEA R15, R5, R28, 0x2 ;  /* 0x0000001c050f7211 */ /* 0x000fc600078e10ff */
[----:B------:R-:W-:Y:S04]  /*0e50*/  LDS R10, [R7] ;  /* 0x00000000070a7984 */ /* 0x000fe80000000800 */
[----:B------:R-:W4:Y:S04]  /*0e60*/  LDS R21, [R26] ;  /* 0x000000001a157984 */ /* 0x000f280000000800 */
[----:B------:R-:W-:Y:S01]  /*0e70*/  LDS R13, [R7+0x4] ;  /* 0x00000400070d7984 */ /* 0x000fe20000000800 */
[----:B-1----:R-:W-:-:S03]  /*0e80*/  FFMA R18, R19, R18, R2 ;  /* 0x0000001213127223 */ /* 0x002fc60000000002 */
[----:B------:R-:W1:Y:S04]  /*0e90*/  LDS R24, [R24] ;  /* 0x0000000018187984 */ /* 0x000e680000000800 */
[----:B------:R-:W-:Y:S04]  /*0ea0*/  LDS R16, [R7+0x8] ;  /* 0x0000080007107984 */ /* 0x000fe80000000800 */
[----:B------:R-:W5:Y:S01]  /*0eb0*/  LDS R17, [R28] ;  /* 0x000000001c117984 */ /* 0x000f620000000800 */
[----:B0-----:R-:W-:-:S03]  /*0ec0*/  FFMA R9, R9, R20, R18 ;  /* 0x0000001409097223 */ /* 0x001fc60000000012 */
[----:B------:R0:W-:Y:S04]  /*0ed0*/  LDS R14, [R7+0xc] ;  /* 0x00000c00070e7984 */ /* 0x0001e80000000800 */
[----:B------:R-:W5:Y:S01]  /*0ee0*/  LDS R15, [R15] ;  /* 0x000000000f0f7984 */ /* 0x000f620000000800 */
[----:B--2---:R-:W-:Y:S01]  /*0ef0*/  FFMA R12, R12, R23, R9 ;  /* 0x000000170c0c7223 */ /* 0x004fe20000000009 */
[----:B0-----:R-:W-:-:S03]  /*0f00*/  IADD3 R7, PT, PT, R7, 0x20, RZ ;  /* 0x0000002007077810 */ /* 0x001fc60007ffe0ff */
[----:B---3--:R-:W-:-:S04]  /*0f10*/  FFMA R11, R11, R22, R12 ;  /* 0x000000160b0b7223 */ /* 0x008fc8000000000c */
[----:B----4-:R-:W-:-:S04]  /*0f20*/  FFMA R10, R10, R21, R11 ;  /* 0x000000150a0a7223 */ /* 0x010fc8000000000b */
[----:B-1----:R-:W-:-:S04]  /*0f30*/  FFMA R13, R13, R24, R10 ;  /* 0x000000180d0d7223 */ /* 0x002fc8000000000a */
[----:B-----5:R-:W-:-:S04]  /*0f40*/  FFMA R13, R16, R17, R13 ;  /* 0x00000011100d7223 */ /* 0x020fc8000000000d */
[----:B------:R-:W-:Y:S01]  /*0f50*/  FFMA R2, R14, R15, R13 ;  /* 0x0000000f0e027223 */ /* 0x000fe2000000000d */
[----:B------:R-:W-:Y:S06]  /*0f60*/  BRA.U UP1, `(.L_x_14) ;  /* 0xfffffffd01707547 */ /* 0x000fec000b83ffff */
.L_x_13:
[----:B------:R-:W-:Y:S05]  /*0f70*/  BRA.U !UP0, `(.L_x_12) ;  /* 0x0000000108e87547 */ /* 0x000fea000b800000 */
[----:B------:R-:W-:Y:S02]  /*0f80*/  UISETP.GE.U32.AND UP0, UPT, UR6, 0x4, UPT ;  /* 0x000000040600788c */ /* 0x000fe4000bf06070 */
[----:B------:R-:W-:-:S04]  /*0f90*/  ULOP3.LUT UR8, UR9, 0x3, URZ, 0xc0, !UPT ;  /* 0x0000000309087892 */ /* 0x000fc8000f8ec0ff */
[----:B------:R-:W-:-:S03]  /*0fa0*/  UISETP.NE.AND UP1, UPT, UR8, URZ, UPT ;  /* 0x000000ff0800728c */ /* 0x000fc6000bf25270 */
[----:B------:R-:W-:Y:S08]  /*0fb0*/  BRA.U !UP0, `(.L_x_15) ;  /* 0x00000001085c7547 */ /* 0x000ff0000b800000 */
[----:B------:R-:W1:Y:S01]  /*0fc0*/  S2UR UR6, SR_CgaCtaId ;  /* 0x00000000000679c3 */ /* 0x000e620000008800 */
[----:B------:R-:W-:Y:S01]  /*0fd0*/  UMOV UR5, 0x400 ;  /* 0x0000040000057882 */ /* 0x000fe20000000000 */
[----:B------:R-:W-:Y:S02]  /*0fe0*/  IMAD R8, R5, UR4, R6 ;  /* 0x0000000405087c24 */ /* 0x000fe4000f8e0206 */
[----:B------:R-:W-:Y:S01]  /*0ff0*/  VIADD R7, R4, UR4 ;  /* 0x0000000404077c36 */ /* 0x000fe20008000000 */
[----:B------:R-:W-:Y:S02]  /*1000*/  UIADD3 UR4, UPT, UPT, UR4, 0x4, URZ ;  /* 0x0000000404047890 */ /* 0x000fe4000fffe0ff */
[----:B-1----:R-:W-:-:S06]  /*1010*/  ULEA UR5, UR6, UR5, 0x18 ;  /* 0x0000000506057291 */ /* 0x002fcc000f8ec0ff */
[----:B------:R-:W-:Y:S02]  /*1020*/  LEA R8, R8, UR5, 0x2 ;  /* 0x0000000508087c11 */ /* 0x000fe4000f8e10ff */
[----:B------:R-:W-:Y:S02]  /*1030*/  LEA R7, R7, UR5, 0x2 ;  /* 0x0000000507077c11 */ /* 0x000fe4000f8e10ff */
[C---:B0-2---:R-:W-:Y:S01]  /*1040*/  LEA R14, R5.reuse, R8, 0x2 ;  /* 0x00000008050e7211 */ /* 0x045fe200078e10ff */
[----:B------:R-:W-:Y:S04]  /*1050*/  LDS R10, [R8] ;  /* 0x00000000080a7984 */ /* 0x000fe80000000800 */
[----:B------:R-:W0:Y:S01]  /*1060*/  LDS R9, [R7] ;  /* 0x0000000007097984 */ /* 0x000e220000000800 */
[----:B------:R-:W-:-:S03]  /*1070*/  IMAD R18, R5, 0x4, R14 ;  /* 0x0000000405127824 */ /* 0x000fc600078e020e */
[----:B------:R-:W-:Y:S02]  /*1080*/  LDS R12, [R7+0x4] ;  /* 0x00000400070c7984 */ /* 0x000fe40000000800 */
[----:B------:R-:W-:Y:S02]  /*1090*/  LEA R11, R5, R18, 0x2 ;  /* 0x00000012050b7211 */ /* 0x000fe400078e10ff */
[----:B------:R-:W1:Y:S04]  /*10a0*/  LDS R14, [R14] ;  /* 0x000000000e0e7984 */ /* 0x000e680000000800 */
[----:B------:R-:W-:Y:S04]  /*10b0*/  LDS R16, [R7+0x8] ;  /* 0x0000080007107984 */ /* 0x000fe80000000800 */
[----:B------:R-:W2:Y:S04]  /*10c0*/  LDS R18, [R18] ;  /* 0x0000000012127984 */ /* 0x000ea80000000800 */
[----:B------:R-:W-:Y:S04]  /*10d0*/  LDS R20, [R7+0xc] ;  /* 0x00000c0007147984 */ /* 0x000fe80000000800 */
[----:B------:R-:W3:Y:S01]  /*10e0*/  LDS R11, [R11] ;  /* 0x000000000b0b7984 */ /* 0x000ee20000000800 */
[----:B0-----:R-:W-:-:S04]  /*10f0*/  FFMA R9, R9, R10, R2 ;  /* 0x0000000a09097223 */ /* 0x001fc80000000002 */
[----:B-1----:R-:W-:-:S04]  /*1100*/  FFMA R9, R12, R14, R9 ;  /* 0x0000000e0c097223 */ /* 0x002fc80000000009 */
[----:B--2---:R-:W-:-:S04]  /*1110*/  FFMA R9, R16, R18, R9 ;  /* 0x0000001210097223 */ /* 0x004fc80000000009 */
[----:B---3--:R-:W-:-:S07]  /*1120*/  FFMA R2, R20, R11, R9 ;  /* 0x0000000b14027223 */ /* 0x008fce0000000009 */
.L_x_15:
[----:B------:R-:W-:Y:S05]  /*1130*/  BRA.U !UP1, `(.L_x_12) ;  /* 0x0000000109787547 */ /* 0x000fea000b800000 */
[----:B------:R-:W-:Y:S02]  /*1140*/  UISETP.NE.AND UP0, UPT, UR8, 0x1, UPT ;  /* 0x000000010800788c */ /* 0x000fe4000bf05270 */
[----:B------:R-:W-:-:S04]  /*1150*/  ULOP3.LUT UR5, UR9, 0x1, URZ, 0xc0, !UPT ;  /* 0x0000000109057892 */ /* 0x000fc8000f8ec0ff */
[----:B------:R-:W-:-:S03]  /*1160*/  UISETP.NE.U32.AND UP1, UPT, UR5, 0x1, UPT ;  /* 0x000000010500788c */ /* 0x000fc6000bf25070 */
        /* <DEDUP_REMOVED lines=9> */
[----:B0-----:R-:W-:Y:S01]  /*1200*/  LEA R12, R5, R8, 0x2 ;  /* 0x00000008050c7211 */ /* 0x001fe200078e10ff */
[----:B--2---:R-:W-:Y:S04]  /*1210*/  LDS R10, [R8] ;  /* 0x00000000080a7984 */ /* 0x004fe80000000800 */
[----:B------:R-:W0:Y:S04]  /*1220*/  LDS R9, [R7] ;  /* 0x0000000007097984 */ /* 0x000e280000000800 */
[----:B------:R-:W-:Y:S04]  /*1230*/  LDS R11, [R7+0x4] ;  /* 0x00000400070b7984 */ /* 0x000fe80000000800 */
[----:B------:R-:W1:Y:S01]  /*1240*/  LDS R12, [R12] ;  /* 0x000000000c0c7984 */ /* 0x000e620000000800 */
[----:B0-----:R-:W-:-:S04]  /*1250*/  FFMA R2, R9, R10, R2 ;  /* 0x0000000a09027223 */ /* 0x001fc80000000002 */
[----:B-1----:R-:W-:-:S07]  /*1260*/  FFMA R2, R11, R12, R2 ;  /* 0x0000000c0b027223 */ /* 0x002fce0000000002 */
.L_x_16:
[----:B------:R-:W-:Y:S05]  /*1270*/  BRA.U UP1, `(.L_x_12) ;  /* 0x0000000101287547 */ /* 0x000fea000b800000 */
[----:B------:R-:W1:Y:S01]  /*1280*/  S2UR UR6, SR_CgaCtaId ;  /* 0x00000000000679c3 */ /* 0x000e620000008800 */
[----:B------:R-:W-:Y:S01]  /*1290*/  UMOV UR5, 0x400 ;  /* 0x0000040000057882 */ /* 0x000fe20000000000 */
[----:B------:R-:W-:Y:S02]  /*12a0*/  IMAD R6, R5, UR4, R6 ;  /* 0x0000000405067c24 */ /* 0x000fe4000f8e0206 */
[----:B------:R-:W-:Y:S01]  /*12b0*/  VIADD R4, R4, UR4 ;  /* 0x0000000404047c36 */ /* 0x000fe20008000000 */
[----:B-1----:R-:W-:-:S06]  /*12c0*/  ULEA UR5, UR6, UR5, 0x18 ;  /* 0x0000000506057291 */ /* 0x002fcc000f8ec0ff */
[----:B------:R-:W-:Y:S02]  /*12d0*/  LEA R6, R6, UR5, 0x2 ;  /* 0x0000000506067c11 */ /* 0x000fe4000f8e10ff */
[----:B------:R-:W-:-:S04]  /*12e0*/  LEA R4, R4, UR5, 0x2 ;  /* 0x0000000504047c11 */ /* 0x000fc8000f8e10ff */
[----:B------:R-:W-:Y:S04]  /*12f0*/  LDS R6, [R6] ;  /* 0x0000000006067984 */ /* 0x000fe80000000800 */
[----:B------:R-:W1:Y:S02]  /*1300*/  LDS R7, [R4] ;  /* 0x0000000004077984 */ /* 0x000e640000000800 */
[----:B-1----:R-:W-:-:S07]  /*1310*/  FFMA R2, R7, R6, R2 ;  /* 0x0000000607027223 */ /* 0x002fce0000000002 */
.L_x_12:
[----:B------:R-:W1:Y:S01]  /*1320*/  LDC.64 R6, c[0x0][0x390] ;  /* 0x0000e400ff067b82 */ /* 0x000e620000000a00 */
[----:B------:R-:W-:-:S04]  /*1330*/  IMAD R5, R3, R5, R0 ;  /* 0x0000000503057224 */ /* 0x000fc800078e0200 */
[----:B-1----:R-:W-:-:S05]  /*1340*/  IMAD.WIDE R4, R5, 0x4, R6 ;  /* 0x0000000405047825 */ /* 0x002fca00078e0206 */
[----:B------:R-:W-:Y:S01]  /*1350*/  STG.E desc[UR10][R4.64], R2 ;  /* 0x0000000204007986 */ /* 0x000fe2000c10190a */
[----:B------:R-:W-:Y:S05]  /*1360*/  EXIT ;  /* 0x000000000000794d */ /* 0x000fea0003800000 */
.L_x_17:
[----:B------:R-:W-:-:S00]  /*1370*/  BRA `(.L_x_17) ;  /* 0xfffffffc00fc7947 */ /* 0x000fc0000383ffff */
[----:B------:R-:W-:-:S00]  /*1380*/  NOP ;  /* 0x0000000000007918 */ /* 0x000fc00000000000 */
[----:B------:R-:W-:-:S00]  /*1390*/  NOP ;  /* 0x0000000000007918 */ /* 0x000fc00000000000 */
[----:B------:R-:W-:-:S00]  /*13a0*/  NOP ;  /* 0x0000000000007918 */ /* 0x000fc00000000000 */
[----:B------:R-:W-:-:S00]  /*13b0*/  NOP ;  /* 0x0000000000007918 */ /* 0x000fc00000000000 */
[----:B------:R-:W-:-:S00]  /*13c0*/  NOP ;  /* 0x0000000000007918 */ /* 0x000fc00000000000 */
[----:B------:R-:W-:-:S00]  /*13d0*/  NOP ;  /* 0x0000000000007918 */ /* 0x000fc00000000000 */
[----:B------:R-:W-:-:S00]  /*13e0*/  NOP ;  /* 0x0000000000007918 */ /* 0x000fc00000000000 */
[----:B------:R-:W-:-:S00]  /*13f0*/  NOP ;  /* 0x0000000000007918 */ /* 0x000fc00000000000 */
.L_x_18:


//--------------------- .nv.shared._Z24MatrixMulKernelDataReusePfS_S_iiii --------------------------
	.section	.nv.shared._Z24MatrixMulKernelDataReusePfS_S_iiii,"aw",@nobits
	.sectionflags	@""
	.align	16
	.zero		1024


//--------------------- .nv.shared.reserved.0     --------------------------
	.section	.nv.shared.reserved.0,"aw",@nobits
	.weak		__nv_reservedSMEM_offset_0_alias
	.size		__nv_reservedSMEM_offset_0_alias, 0, 64
	.other		__nv_reservedSMEM_offset_0_alias,@"STO_CUDA_RESERVED_SHARED STV_DEFAULT"
__nv_reservedSMEM_offset_0_alias:
	.zero		0
	.zero		64


//--------------------- .nv.constant0._Z24MatrixMulKernelDataReusePfS_S_iiii --------------------------
	.section	.nv.constant0._Z24MatrixMulKernelDataReusePfS_S_iiii,"a",@progbits
	.sectionflags	@""
	.align	4
.nv.constant0._Z24MatrixMulKernelDataReusePfS_S_iiii:
	.zero		936


//--------------------- SYMBOLS --------------------------

	.type		.nv.reservedSmem.offset0,@object
	.size		.nv.reservedSmem.offset0,0x4
	.type		.nv.reservedSmem.cap,@object
	.size		.nv.reservedSmem.cap,0x4
